//
// Generated by NVIDIA NVVM Compiler
//
// Compiler Build ID: CL-36424714
// Cuda compilation tools, release 13.0, V13.0.88
// Based on NVVM 20.0.0
//

.version 9.0
.target sm_100
.address_size 64

	// .globl	_Z12matmulKernelPiS_S_i

.visible .entry _Z12matmulKernelPiS_S_i(
	.param .u64 .ptr .align 1 _Z12matmulKernelPiS_S_i_param_0,
	.param .u64 .ptr .align 1 _Z12matmulKernelPiS_S_i_param_1,
	.param .u64 .ptr .align 1 _Z12matmulKernelPiS_S_i_param_2,
	.param .u32 _Z12matmulKernelPiS_S_i_param_3
)
{
	.reg .pred 	%p<10>;
	.reg .b32 	%r<110>;
	.reg .b32 	%f<53>;
	.reg .b64 	%rd<65>;

	ld.param.u64 	%rd10, [_Z12matmulKernelPiS_S_i_param_0];
	ld.param.u64 	%rd11, [_Z12matmulKernelPiS_S_i_param_1];
	ld.param.u64 	%rd9, [_Z12matmulKernelPiS_S_i_param_2];
	ld.param.u32 	%r37, [_Z12matmulKernelPiS_S_i_param_3];
	cvta.to.global.u64 	%rd1, %rd11;
	cvta.to.global.u64 	%rd2, %rd10;
	mov.u32 	%r1, %tid.x;
	mov.u32 	%r2, %tid.y;
	setp.lt.s32 	%p1, %r37, 1;
	mov.f32 	%f52, 0f00000000;
	@%p1 bra 	$L__BB0_12;
	mul.lo.s32 	%r3, %r37, %r2;
	and.b32  	%r4, %r37, 7;
	setp.lt.u32 	%p2, %r37, 8;
	mov.f32 	%f52, 0f00000000;
	mov.b32 	%r108, 0;
	@%p2 bra 	$L__BB0_4;
	and.b32  	%r108, %r37, 2147483640;
	neg.s32 	%r106, %r108;
	add.s32 	%r105, %r1, %r37;
	shl.b32 	%r8, %r37, 3;
	shl.b32 	%r39, %r37, 1;
	add.s32 	%r104, %r1, %r39;
	mad.lo.s32 	%r103, %r37, 3, %r1;
	shl.b32 	%r40, %r37, 2;
	add.s32 	%r102, %r1, %r40;
	mad.lo.s32 	%r101, %r37, 5, %r1;
	mad.lo.s32 	%r100, %r37, 6, %r1;
	mad.lo.s32 	%r99, %r37, 7, %r1;
	mul.wide.u32 	%rd12, %r1, 4;
	add.s64 	%rd64, %rd1, %rd12;
	mul.wide.u32 	%rd13, %r3, 4;
	add.s64 	%rd14, %rd13, %rd2;
	add.s64 	%rd63, %rd14, 16;
	mov.f32 	%f52, 0f00000000;
	mul.wide.u32 	%rd29, %r8, 4;
$L__BB0_3:
	.pragma "nounroll";
	ld.global.u32 	%r41, [%rd63+-16];
	ld.global.u32 	%r42, [%rd64];
	mul.lo.s32 	%r43, %r42, %r41;
	cvt.rn.f32.s32 	%f17, %r43;
	add.f32 	%f18, %f52, %f17;
	ld.global.u32 	%r44, [%rd63+-12];
	mul.wide.u32 	%rd15, %r105, 4;
	add.s64 	%rd16, %rd1, %rd15;
	ld.global.u32 	%r45, [%rd16];
	mul.lo.s32 	%r46, %r45, %r44;
	cvt.rn.f32.s32 	%f19, %r46;
	add.f32 	%f20, %f18, %f19;
	ld.global.u32 	%r47, [%rd63+-8];
	mul.wide.u32 	%rd17, %r104, 4;
	add.s64 	%rd18, %rd1, %rd17;
	ld.global.u32 	%r48, [%rd18];
	mul.lo.s32 	%r49, %r48, %r47;
	cvt.rn.f32.s32 	%f21, %r49;
	add.f32 	%f22, %f20, %f21;
	ld.global.u32 	%r50, [%rd63+-4];
	mul.wide.u32 	%rd19, %r103, 4;
	add.s64 	%rd20, %rd1, %rd19;
	ld.global.u32 	%r51, [%rd20];
	mul.lo.s32 	%r52, %r51, %r50;
	cvt.rn.f32.s32 	%f23, %r52;
	add.f32 	%f24, %f22, %f23;
	ld.global.u32 	%r53, [%rd63];
	mul.wide.u32 	%rd21, %r102, 4;
	add.s64 	%rd22, %rd1, %rd21;
	ld.global.u32 	%r54, [%rd22];
	mul.lo.s32 	%r55, %r54, %r53;
	cvt.rn.f32.s32 	%f25, %r55;
	add.f32 	%f26, %f24, %f25;
	ld.global.u32 	%r56, [%rd63+4];
	mul.wide.u32 	%rd23, %r101, 4;
	add.s64 	%rd24, %rd1, %rd23;
	ld.global.u32 	%r57, [%rd24];
	mul.lo.s32 	%r58, %r57, %r56;
	cvt.rn.f32.s32 	%f27, %r58;
	add.f32 	%f28, %f26, %f27;
	ld.global.u32 	%r59, [%rd63+8];
	mul.wide.u32 	%rd25, %r100, 4;
	add.s64 	%rd26, %rd1, %rd25;
	ld.global.u32 	%r60, [%rd26];
	mul.lo.s32 	%r61, %r60, %r59;
	cvt.rn.f32.s32 	%f29, %r61;
	add.f32 	%f30, %f28, %f29;
	ld.global.u32 	%r62, [%rd63+12];
	mul.wide.u32 	%rd27, %r99, 4;
	add.s64 	%rd28, %rd1, %rd27;
	ld.global.u32 	%r63, [%rd28];
	mul.lo.s32 	%r64, %r63, %r62;
	cvt.rn.f32.s32 	%f31, %r64;
	add.f32 	%f52, %f30, %f31;
	add.s32 	%r106, %r106, 8;
	add.s32 	%r105, %r105, %r8;
	add.s32 	%r104, %r104, %r8;
	add.s32 	%r103, %r103, %r8;
	add.s32 	%r102, %r102, %r8;
	add.s32 	%r101, %r101, %r8;
	add.s32 	%r100, %r100, %r8;
	add.s32 	%r99, %r99, %r8;
	add.s64 	%rd64, %rd64, %rd29;
	add.s64 	%rd63, %rd63, 32;
	setp.ne.s32 	%p3, %r106, 0;
	@%p3 bra 	$L__BB0_3;
$L__BB0_4:
	setp.eq.s32 	%p4, %r4, 0;
	@%p4 bra 	$L__BB0_12;
	and.b32  	%r32, %r37, 3;
	setp.lt.u32 	%p5, %r4, 4;
	@%p5 bra 	$L__BB0_7;
	add.s32 	%r65, %r108, %r3;
	mul.wide.u32 	%rd30, %r65, 4;
	add.s64 	%rd31, %rd2, %rd30;
	ld.global.u32 	%r66, [%rd31];
	mad.lo.s32 	%r67, %r108, %r37, %r1;
	mul.wide.u32 	%rd32, %r67, 4;
	add.s64 	%rd33, %rd1, %rd32;
	ld.global.u32 	%r68, [%rd33];
	mul.lo.s32 	%r69, %r68, %r66;
	cvt.rn.f32.s32 	%f33, %r69;
	add.f32 	%f34, %f52, %f33;
	cvt.u64.u32 	%rd34, %r3;
	cvt.u64.u32 	%rd35, %r108;
	add.s64 	%rd36, %rd35, %rd34;
	shl.b64 	%rd37, %rd36, 2;
	add.s64 	%rd38, %rd2, %rd37;
	ld.global.u32 	%r70, [%rd38+4];
	add.s32 	%r71, %r67, %r37;
	mul.wide.u32 	%rd39, %r71, 4;
	add.s64 	%rd40, %rd1, %rd39;
	ld.global.u32 	%r72, [%rd40];
	mul.lo.s32 	%r73, %r72, %r70;
	cvt.rn.f32.s32 	%f35, %r73;
	add.f32 	%f36, %f34, %f35;
	ld.global.u32 	%r74, [%rd38+8];
	add.s32 	%r75, %r71, %r37;
	mul.wide.u32 	%rd41, %r75, 4;
	add.s64 	%rd42, %rd1, %rd41;
	ld.global.u32 	%r76, [%rd42];
	mul.lo.s32 	%r77, %r76, %r74;
	cvt.rn.f32.s32 	%f37, %r77;
	add.f32 	%f38, %f36, %f37;
	ld.global.u32 	%r78, [%rd38+12];
	add.s32 	%r79, %r75, %r37;
	mul.wide.u32 	%rd43, %r79, 4;
	add.s64 	%rd44, %rd1, %rd43;
	ld.global.u32 	%r80, [%rd44];
	mul.lo.s32 	%r81, %r80, %r78;
	cvt.rn.f32.s32 	%f39, %r81;
	add.f32 	%f52, %f38, %f39;
	add.s32 	%r108, %r108, 4;
$L__BB0_7:
	setp.eq.s32 	%p6, %r32, 0;
	@%p6 bra 	$L__BB0_12;
	setp.eq.s32 	%p7, %r32, 1;
	@%p7 bra 	$L__BB0_10;
	add.s32 	%r82, %r108, %r3;
	mul.wide.u32 	%rd45, %r82, 4;
	add.s64 	%rd46, %rd2, %rd45;
	ld.global.u32 	%r83, [%rd46];
	mad.lo.s32 	%r84, %r108, %r37, %r1;
	mul.wide.u32 	%rd47, %r84, 4;
	add.s64 	%rd48, %rd1, %rd47;
	ld.global.u32 	%r85, [%rd48];
	mul.lo.s32 	%r86, %r85, %r83;
	cvt.rn.f32.s32 	%f41, %r86;
	add.f32 	%f42, %f52, %f41;
	cvt.u64.u32 	%rd49, %r3;
	cvt.u64.u32 	%rd50, %r108;
	add.s64 	%rd51, %rd50, %rd49;
	shl.b64 	%rd52, %rd51, 2;
	add.s64 	%rd53, %rd2, %rd52;
	ld.global.u32 	%r87, [%rd53+4];
	add.s32 	%r88, %r84, %r37;
	mul.wide.u32 	%rd54, %r88, 4;
	add.s64 	%rd55, %rd1, %rd54;
	ld.global.u32 	%r89, [%rd55];
	mul.lo.s32 	%r90, %r89, %r87;
	cvt.rn.f32.s32 	%f43, %r90;
	add.f32 	%f52, %f42, %f43;
	add.s32 	%r108, %r108, 2;
$L__BB0_10:
	and.b32  	%r91, %r37, 1;
	setp.eq.b32 	%p8, %r91, 1;
	not.pred 	%p9, %p8;
	@%p9 bra 	$L__BB0_12;
	add.s32 	%r92, %r108, %r3;
	mul.wide.u32 	%rd56, %r92, 4;
	add.s64 	%rd57, %rd2, %rd56;
	ld.global.u32 	%r93, [%rd57];
	mad.lo.s32 	%r94, %r108, %r37, %r1;
	mul.wide.u32 	%rd58, %r94, 4;
	add.s64 	%rd59, %rd1, %rd58;
	ld.global.u32 	%r95, [%rd59];
	mul.lo.s32 	%r96, %r95, %r93;
	cvt.rn.f32.s32 	%f44, %r96;
	add.f32 	%f52, %f52, %f44;
$L__BB0_12:
	cvta.to.global.u64 	%rd60, %rd9;
	cvt.rzi.s32.f32 	%r97, %f52;
	mad.lo.s32 	%r98, %r37, %r2, %r1;
	mul.wide.s32 	%rd61, %r98, 4;
	add.s64 	%rd62, %rd60, %rd61;
	st.global.u32 	[%rd62], %r97;
	ret;

}


// ===== COMPILED SASS (sm_100) =====

	.target	sm_100

	.elftype	@"ET_EXEC"


//--------------------- .note.nv.tkinfo           --------------------------
	.section	.note.nv.tkinfo,"",@"SHT_NOTE"
	.sectionflags	@"SHF_NOTE_NV_TKINFO"
	.tkinfo
        /*0018*/ 	.word	0x00000002
        /*0030*/ 	.string	""
        /*0030*/ 	.string	"ptxas"
        /*0030*/ 	.string	"Cuda compilation tools, release 13.0, V13.0.88"
        /*0030*/ 	.string	"Build cuda_13.0.r13.0/compiler.36424714_0"
        /*0030*/ 	.string	"-arch sm_100 -m 64 "



//--------------------- .note.nv.cuinfo           --------------------------
	.section	.note.nv.cuinfo,"",@"SHT_NOTE"
	.sectionflags	@"SHF_NOTE_NV_CUINFO"
        /*0018*/ 	.short	0x0002
        /*001a*/ 	.short	0x0064
        /*001c*/ 	.short	0x0082
	.zero		2


//--------------------- .nv.info                  --------------------------
	.section	.nv.info,"",@"SHT_CUDA_INFO"
	.align	4


	//----- nvinfo : EIATTR_REGCOUNT
	.align		4
        /*0000*/ 	.byte	0x04, 0x2f
        /*0002*/ 	.short	(.L_1 - .L_0)
	.align		4
.L_0:
        /*0004*/ 	.word	index@(_Z12matmulKernelPiS_S_i)
        /*0008*/ 	.word	0x00000020


	//----- nvinfo : EIATTR_FRAME_SIZE
	.align		4
.L_1:
        /*000c*/ 	.byte	0x04, 0x11
        /*000e*/ 	.short	(.L_3 - .L_2)
	.align		4
.L_2:
        /*0010*/ 	.word	index@(_Z12matmulKernelPiS_S_i)
        /*0014*/ 	.word	0x00000000


	//----- nvinfo : EIATTR_MIN_STACK_SIZE
	.align		4
.L_3:
        /*0018*/ 	.byte	0x04, 0x12
        /*001a*/ 	.short	(.L_5 - .L_4)
	.align		4
.L_4:
        /*001c*/ 	.word	index@(_Z12matmulKernelPiS_S_i)
        /*0020*/ 	.word	0x00000000
.L_5:


//--------------------- .nv.compat                --------------------------
	.section	.nv.compat,"",@"SHT_CUDA_COMPAT_INFO"
	.align	4
        /*0000*/ 	.byte	0x02, 0x09, 0x00, 0x00, 0x02, 0x02, 0x01, 0x00, 0x02, 0x05, 0x05, 0x00, 0x03, 0x07, 0x01, 0x01
        /*0010*/ 	.byte	0x02, 0x03, 0x00, 0x00, 0x02, 0x06, 0x01, 0x00, 0x04, 0x0b, 0x08, 0x00, 0x09, 0x00, 0x00, 0x00
        /*0020*/ 	.byte	0x00, 0x00, 0x00, 0x00


//--------------------- .nv.info._Z12matmulKernelPiS_S_i --------------------------
	.section	.nv.info._Z12matmulKernelPiS_S_i,"",@"SHT_CUDA_INFO"
	.sectionflags	@""
	.align	4


	//----- nvinfo : EIATTR_CUDA_API_VERSION
	.align		4
        /*0000*/ 	.byte	0x04, 0x37
        /*0002*/ 	.short	(.L_7 - .L_6)
.L_6:
        /*0004*/ 	.word	0x00000082


	//----- nvinfo : EIATTR_KPARAM_INFO
	.align		4
.L_7:
        /*0008*/ 	.byte	0x04, 0x17
        /*000a*/ 	.short	(.L_9 - .L_8)
.L_8:
        /*000c*/ 	.word	0x00000000
        /*0010*/ 	.short	0x0003
        /*0012*/ 	.short	0x0018
        /*0014*/ 	.byte	0x00, 0xf0, 0x11, 0x00


	//----- nvinfo : EIATTR_KPARAM_INFO
	.align		4
.L_9:
        /*0018*/ 	.byte	0x04, 0x17
        /*001a*/ 	.short	(.L_11 - .L_10)
.L_10:
        /*001c*/ 	.word	0x00000000
        /*0020*/ 	.short	0x0002
        /*0022*/ 	.short	0x0010
        /*0024*/ 	.byte	0x00, 0xf5, 0x21, 0x00


	//----- nvinfo : EIATTR_KPARAM_INFO
	.align		4
.L_11:
        /*0028*/ 	.byte	0x04, 0x17
        /*002a*/ 	.short	(.L_13 - .L_12)
.L_12:
        /*002c*/ 	.word	0x00000000
        /*0030*/ 	.short	0x0001
        /*0032*/ 	.short	0x0008
        /*0034*/ 	.byte	0x00, 0xf5, 0x21, 0x00


	//----- nvinfo : EIATTR_KPARAM_INFO
	.align		4
.L_13:
        /*0038*/ 	.byte	0x04, 0x17
        /*003a*/ 	.short	(.L_15 - .L_14)
.L_14:
        /*003c*/ 	.word	0x00000000
        /*0040*/ 	.short	0x0000
        /*0042*/ 	.short	0x0000
        /*0044*/ 	.byte	0x00, 0xf5, 0x21, 0x00


	//----- nvinfo : EIATTR_SPARSE_MMA_MASK
	.align		4
.L_15:
        /*0048*/ 	.byte	0x03, 0x50
        /*004a*/ 	.short	0x0000


	//----- nvinfo : EIATTR_MAXREG_COUNT
	.align		4
        /*004c*/ 	.byte	0x03, 0x1b
        /*004e*/ 	.short	0x00ff


	//----- nvinfo : EIATTR_MERCURY_ISA_VERSION
	.align		4
        /*0050*/ 	.byte	0x03, 0x5f
        /*0052*/ 	.short	0x0101


	//----- nvinfo : EIATTR_VRC_CTA_INIT_COUNT
	.align		4
        /*0054*/ 	.byte	0x02, 0x4a
	.zero		1
	.zero		1


	//----- nvinfo : EIATTR_EXIT_INSTR_OFFSETS
	.align		4
        /*0058*/ 	.byte	0x04, 0x1c
        /*005a*/ 	.short	(.L_17 - .L_16)


	//   ....[0]....
.L_16:
        /*005c*/ 	.word	0x00000b60


	//----- nvinfo : EIATTR_CBANK_PARAM_SIZE
	.align		4
.L_17:
        /*0060*/ 	.byte	0x03, 0x19
        /*0062*/ 	.short	0x001c


	//----- nvinfo : EIATTR_PARAM_CBANK
	.align		4
        /*0064*/ 	.byte	0x04, 0x0a
        /*0066*/ 	.short	(.L_19 - .L_18)
	.align		4
.L_18:
        /*0068*/ 	.word	index@(.nv.constant0._Z12matmulKernelPiS_S_i)
        /*006c*/ 	.short	0x0380
        /*006e*/ 	.short	0x001c


	//----- nvinfo : EIATTR_SW_WAR
	.align		4
.L_19:
        /*0070*/ 	.byte	0x04, 0x36
        /*0072*/ 	.short	(.L_21 - .L_20)
.L_20:
        /*0074*/ 	.word	0x00000008
.L_21:


//--------------------- .nv.callgraph             --------------------------
	.section	.nv.callgraph,"",@"SHT_CUDA_CALLGRAPH"
	.align	4
	.sectionentsize	8
	.align		4
        /*0000*/ 	.word	0x00000000
	.align		4
        /*0004*/ 	.word	0xffffffff
	.align		4
        /*0008*/ 	.word	0x00000000
	.align		4
        /*000c*/ 	.word	0xfffffffe
	.align		4
        /*0010*/ 	.word	0x00000000
	.align		4
        /*0014*/ 	.word	0xfffffffd
	.align		4
        /*0018*/ 	.word	0x00000000
	.align		4
        /*001c*/ 	.word	0xfffffffc


//--------------------- .text._Z12matmulKernelPiS_S_i --------------------------
	.section	.text._Z12matmulKernelPiS_S_i,"ax",@progbits
	.align	128
        .global         _Z12matmulKernelPiS_S_i
        .type           _Z12matmulKernelPiS_S_i,@function
        .size           _Z12matmulKernelPiS_S_i,(.L_x_6 - _Z12matmulKernelPiS_S_i)
        .other          _Z12matmulKernelPiS_S_i,@"STO_CUDA_ENTRY STV_DEFAULT"
_Z12matmulKernelPiS_S_i:
.text._Z12matmulKernelPiS_S_i:
[----:B------:R-:W-:Y:S08]  /*0000*/  LDC R1, c[0x0][0x37c] ;  /* 0x0000df00ff017b82 */ /* 0x000ff00000000800 */
[----:B------:R-:W0:Y:S01]  /*0010*/  LDC R0, c[0x0][0x398] ;  /* 0x0000e600ff007b82 */ /* 0x000e220000000800 */
[----:B------:R-:W1:Y:S01]  /*0020*/  S2R R3, SR_TID.X ;  /* 0x0000000000037919 */ /* 0x000e620000002100 */
[----:B------:R-:W2:Y:S01]  /*0030*/  LDCU.64 UR4, c[0x0][0x358] ;  /* 0x00006b00ff0477ac */ /* 0x000ea20008000a00 */
[----:B------:R-:W-:Y:S01]  /*0040*/  HFMA2 R22, -RZ, RZ, 0, 0 ;  /* 0x00000000ff167431 */ /* 0x000fe200000001ff */
[----:B------:R-:W3:Y:S01]  /*0050*/  S2R R5, SR_TID.Y ;  /* 0x0000000000057919 */ /* 0x000ee20000002200 */
[----:B0-----:R-:W-:-:S13]  /*0060*/  ISETP.GE.AND P0, PT, R0, 0x1, PT ;  /* 0x000000010000780c */ /* 0x001fda0003f06270 */
[----:B-123--:R-:W-:Y:S05]  /*0070*/  @!P0 BRA `(.L_x_0) ;  /* 0x0000000800a48947 */ /* 0x00efea0003800000 */
[C---:B------:R-:W-:Y:S01]  /*0080*/  ISETP.GE.U32.AND P1, PT, R0.reuse, 0x8, PT ;  /* 0x000000080000780c */ /* 0x040fe20003f26070 */
[----:B------:R-:W-:Y:S01]  /*0090*/  IMAD R6, R5, R0, RZ ;  /* 0x0000000005067224 */ /* 0x000fe200078e02ff */
[----:B------:R-:W-:Y:S02]  /*00a0*/  LOP3.LUT R4, R0, 0x7, RZ, 0xc0, !PT ;  /* 0x0000000700047812 */ /* 0x000fe400078ec0ff */
[----:B------:R-:W-:Y:S02]  /*00b0*/  MOV R22, RZ ;  /* 0x000000ff00167202 */ /* 0x000fe40000000f00 */
[----:B------:R-:W-:Y:S02]  /*00c0*/  ISETP.NE.AND P0, PT, R4, RZ, PT ;  /* 0x000000ff0400720c */ /* 0x000fe40003f05270 */
[----:B------:R-:W-:-:S05]  /*00d0*/  MOV R7, RZ ;  /* 0x000000ff00077202 */ /* 0x000fca0000000f00 */
[----:B------:R-:W-:Y:S06]  /*00e0*/  @!P1 BRA `(.L_x_1) ;  /* 0x0000000400389947 */ /* 0x000fec0003800000 */
[----:B------:R-:W0:Y:S01]  /*00f0*/  LDC.64 R8, c[0x0][0x380] ;  /* 0x0000e000ff087b82 */ /* 0x000e220000000a00 */
[C---:B------:R-:W-:Y:S01]  /*0100*/  LOP3.LUT R7, R0.reuse, 0x7ffffff8, RZ, 0xc0, !PT ;  /* 0x7ffffff800077812 */ /* 0x040fe200078ec0ff */
[C-C-:B------:R-:W-:Y:S01]  /*0110*/  IMAD R11, R0.reuse, 0x3, R3.reuse ;  /* 0x00000003000b7824 */ /* 0x140fe200078e0203 */
[----:B------:R-:W-:Y:S01]  /*0120*/  IADD3 R2, PT, PT, R3, R0, RZ ;  /* 0x0000000003027210 */ /* 0x000fe20007ffe0ff */
[C-C-:B------:R-:W-:Y:S01]  /*0130*/  IMAD R25, R0.reuse, 0x5, R3.reuse ;  /* 0x0000000500197824 */ /* 0x140fe200078e0203 */
[C---:B------:R-:W-:Y:S01]  /*0140*/  SHF.L.U32 R10, R0.reuse, 0x3, RZ ;  /* 0x00000003000a7819 */ /* 0x040fe200000006ff */
[C-C-:B------:R-:W-:Y:S01]  /*0150*/  IMAD R27, R0.reuse, 0x6, R3.reuse ;  /* 0x00000006001b7824 */ /* 0x140fe200078e0203 */
[C---:B------:R-:W-:Y:S01]  /*0160*/  LEA R23, R0.reuse, R3, 0x2 ;  /* 0x0000000300177211 */ /* 0x040fe200078e10ff */
[----:B------:R-:W1:Y:S01]  /*0170*/  LDC.64 R12, c[0x0][0x388] ;  /* 0x0000e200ff0c7b82 */ /* 0x000e620000000a00 */
[----:B------:R-:W-:Y:S01]  /*0180*/  IMAD R29, R0, 0x7, R3 ;  /* 0x00000007001d7824 */ /* 0x000fe200078e0203 */
[----:B------:R-:W-:Y:S01]  /*0190*/  MOV R22, RZ ;  /* 0x000000ff00167202 */ /* 0x000fe20000000f00 */
[----:B0-----:R-:W-:-:S03]  /*01a0*/  IMAD.WIDE.U32 R8, R6, 0x4, R8 ;  /* 0x0000000406087825 */ /* 0x001fc600078e0008 */
[----:B------:R-:W-:Y:S01]  /*01b0*/  IADD3 R18, P1, PT, R8, 0x10, RZ ;  /* 0x0000001008127810 */ /* 0x000fe20007f3e0ff */
[----:B------:R-:W-:Y:S02]  /*01c0*/  IMAD.MOV R8, RZ, RZ, -R7 ;  /* 0x000000ffff087224 */ /* 0x000fe400078e0a07 */
[----:B-1----:R-:W-:Y:S01]  /*01d0*/  IMAD.WIDE.U32 R14, R3, 0x4, R12 ;  /* 0x00000004030e7825 */ /* 0x002fe200078e000c */
[----:B------:R-:W-:Y:S02]  /*01e0*/  IADD3.X R17, PT, PT, RZ, R9, RZ, P1, !PT ;  /* 0x00000009ff117210 */ /* 0x000fe40000ffe4ff */
[----:B------:R-:W-:-:S07]  /*01f0*/  LEA R9, R0, R3, 0x1 ;  /* 0x0000000300097211 */ /* 0x000fce00078e08ff */
.L_x_2:
[----:B------:R-:W-:Y:S01]  /*0200*/  MOV R16, R18 ;  /* 0x0000001200107202 */ /* 0x000fe20000000f00 */
[----:B------:R-:W2:Y:S04]  /*0210*/  LDG.E R26, desc[UR4][R14.64] ;  /* 0x000000040e1a7981 */ /* 0x000ea8000c1e1900 */
[----:B------:R-:W2:Y:S01]  /*0220*/  LDG.E R24, desc[UR4][R16.64+-0x10] ;  /* 0xfffff00410187981 */ /* 0x000ea2000c1e1900 */
[----:B------:R-:W-:-:S03]  /*0230*/  IMAD.WIDE.U32 R18, R2, 0x4, R12 ;  /* 0x0000000402127825 */ /* 0x000fc600078e000c */
[----:B------:R-:W3:Y:S04]  /*0240*/  LDG.E R21, desc[UR4][R16.64+-0xc] ;  /* 0xfffff40410157981 */ /* 0x000ee8000c1e1900 */
[----:B------:R0:W3:Y:S04]  /*0250*/  LDG.E R20, desc[UR4][R18.64] ;  /* 0x0000000412147981 */ /* 0x0000e8000c1e1900 */
[----:B------:R-:W4:Y:S01]  /*0260*/  LDG.E R28, desc[UR4][R16.64+-0x8] ;  /* 0xfffff804101c7981 */ /* 0x000f22000c1e1900 */
[----:B0-----:R-:W-:-:S04]  /*0270*/  IMAD.WIDE.U32 R18, R9, 0x4, R12 ;  /* 0x0000000409127825 */ /* 0x001fc800078e000c */
[----:B--2---:R-:W-:Y:S02]  /*0280*/  IMAD R24, R24, R26, RZ ;  /* 0x0000001a18187224 */ /* 0x004fe400078e02ff */
[----:B------:R-:W2:Y:S03]  /*0290*/  LDG.E R26, desc[UR4][R16.64+-0x4] ;  /* 0xfffffc04101a7981 */ /* 0x000ea6000c1e1900 */
[----:B------:R-:W-:-:S05]  /*02a0*/  I2FP.F32.S32 R24, R24 ;  /* 0x0000001800187245 */ /* 0x000fca0000201400 */
[----:B------:R-:W-:Y:S02]  /*02b0*/  FADD R22, R24, R22 ;  /* 0x0000001618167221 */ /* 0x000fe40000000000 */
[----:B------:R3:W4:Y:S02]  /*02c0*/  LDG.E R24, desc[UR4][R18.64] ;  /* 0x0000000412187981 */ /* 0x000724000c1e1900 */
[----:B---3--:R-:W-:Y:S02]  /*02d0*/  IMAD R18, R21, R20, RZ ;  /* 0x0000001415127224 */ /* 0x008fe400078e02ff */
[----:B------:R-:W-:-:S06]  /*02e0*/  IMAD.WIDE.U32 R20, R11, 0x4, R12 ;  /* 0x000000040b147825 */ /* 0x000fcc00078e000c */
[----:B------:R-:W2:Y:S01]  /*02f0*/  LDG.E R20, desc[UR4][R20.64] ;  /* 0x0000000414147981 */ /* 0x000ea2000c1e1900 */
[----:B----4-:R-:W-:Y:S01]  /*0300*/  IMAD R28, R28, R24, RZ ;  /* 0x000000181c1c7224 */ /* 0x010fe200078e02ff */
[----:B------:R-:W-:Y:S01]  /*0310*/  I2FP.F32.S32 R24, R18 ;  /* 0x0000001200187245 */ /* 0x000fe20000201400 */
[----:B------:R-:W-:-:S03]  /*0320*/  IMAD.WIDE.U32 R18, R23, 0x4, R12 ;  /* 0x0000000417127825 */ /* 0x000fc600078e000c */
[----:B------:R-:W-:Y:S01]  /*0330*/  I2FP.F32.S32 R28, R28 ;  /* 0x0000001c001c7245 */ /* 0x000fe20000201400 */
[----:B------:R-:W-:Y:S02]  /*0340*/  FADD R22, R22, R24 ;  /* 0x0000001816167221 */ /* 0x000fe40000000000 */
[----:B------:R-:W3:Y:S04]  /*0350*/  LDG.E R18, desc[UR4][R18.64] ;  /* 0x0000000412127981 */ /* 0x000ee8000c1e1900 */
[----:B------:R-:W3:Y:S01]  /*0360*/  LDG.E R24, desc[UR4][R16.64] ;  /* 0x0000000410187981 */ /* 0x000ee2000c1e1900 */
[----:B------:R-:W-:Y:S01]  /*0370*/  FADD R22, R22, R28 ;  /* 0x0000001c16167221 */ /* 0x000fe20000000000 */
[----:B--2---:R-:W-:Y:S02]  /*0380*/  IMAD R28, R26, R20, RZ ;  /* 0x000000141a1c7224 */ /* 0x004fe400078e02ff */
[----:B------:R-:W-:Y:S01]  /*0390*/  IMAD.WIDE.U32 R20, R25, 0x4, R12 ;  /* 0x0000000419147825 */ /* 0x000fe200078e000c */
[----:B------:R-:W2:Y:S05]  /*03a0*/  LDG.E R26, desc[UR4][R16.64+0x4] ;  /* 0x00000404101a7981 */ /* 0x000eaa000c1e1900 */
[----:B------:R-:W2:Y:S01]  /*03b0*/  LDG.E R21, desc[UR4][R20.64] ;  /* 0x0000000414157981 */ /* 0x000ea2000c1e1900 */
[----:B------:R-:W-:-:S05]  /*03c0*/  I2FP.F32.S32 R28, R28 ;  /* 0x0000001c001c7245 */ /* 0x000fca0000201400 */
[----:B------:R-:W-:Y:S02]  /*03d0*/  FADD R22, R22, R28 ;  /* 0x0000001c16167221 */ /* 0x000fe40000000000 */
[----:B------:R-:W4:Y:S01]  /*03e0*/  LDG.E R28, desc[UR4][R16.64+0x8] ;  /* 0x00000804101c7981 */ /* 0x000f22000c1e1900 */
[----:B---3--:R-:W-:Y:S02]  /*03f0*/  IMAD R24, R24, R18, RZ ;  /* 0x0000001218187224 */ /* 0x008fe400078e02ff */
[----:B------:R-:W-:-:S06]  /*0400*/  IMAD.WIDE.U32 R18, R27, 0x4, R12 ;  /* 0x000000041b127825 */ /* 0x000fcc00078e000c */
[----:B------:R-:W4:Y:S01]  /*0410*/  LDG.E R18, desc[UR4][R18.64] ;  /* 0x0000000412127981 */ /* 0x000f22000c1e1900 */
[----:B------:R-:W-:Y:S01]  /*0420*/  I2FP.F32.S32 R24, R24 ;  /* 0x0000001800187245 */ /* 0x000fe20000201400 */
[----:B--2---:R-:W-:Y:S02]  /*0430*/  IMAD R26, R26, R21, RZ ;  /* 0x000000151a1a7224 */ /* 0x004fe400078e02ff */
[----:B------:R-:W-:-:S04]  /*0440*/  IMAD.WIDE.U32 R20, R29, 0x4, R12 ;  /* 0x000000041d147825 */ /* 0x000fc800078e000c */
[----:B------:R-:W-:Y:S02]  /*0450*/  FADD R22, R22, R24 ;  /* 0x0000001816167221 */ /* 0x000fe40000000000 */
[----:B------:R0:W2:Y:S04]  /*0460*/  LDG.E R24, desc[UR4][R16.64+0xc] ;  /* 0x00000c0410187981 */ /* 0x0000a8000c1e1900 */
[----:B------:R-:W2:Y:S01]  /*0470*/  LDG.E R20, desc[UR4][R20.64] ;  /* 0x0000000414147981 */ /* 0x000ea2000c1e1900 */
[----:B------:R-:W-:Y:S02]  /*0480*/  IADD3 R8, PT, PT, R8, 0x8, RZ ;  /* 0x0000000808087810 */ /* 0x000fe40007ffe0ff */
[----:B------:R-:W-:-:S05]  /*0490*/  I2FP.F32.S32 R26, R26 ;  /* 0x0000001a001a7245 */ /* 0x000fca0000201400 */
[----:B------:R-:W-:Y:S01]  /*04a0*/  FADD R22, R22, R26 ;  /* 0x0000001a16167221 */ /* 0x000fe20000000000 */
[C---:B------:R-:W-:Y:S01]  /*04b0*/  IADD3 R2, PT, PT, R10.reuse, R2, RZ ;  /* 0x000000020a027210 */ /* 0x040fe20007ffe0ff */
[C---:B------:R-:W-:Y:S01]  /*04c0*/  IMAD.IADD R23, R10.reuse, 0x1, R23 ;  /* 0x000000010a177824 */ /* 0x040fe200078e0217 */
[C---:B------:R-:W-:Y:S01]  /*04d0*/  IADD3 R9, PT, PT, R10.reuse, R9, RZ ;  /* 0x000000090a097210 */ /* 0x040fe20007ffe0ff */
[C---:B------:R-:W-:Y:S01]  /*04e0*/  IMAD.WIDE.U32 R14, R10.reuse, 0x4, R14 ;  /* 0x000000040a0e7825 */ /* 0x040fe200078e000e */
[C---:B------:R-:W-:Y:S02]  /*04f0*/  IADD3 R11, PT, PT, R10.reuse, R11, RZ ;  /* 0x0000000b0a0b7210 */ /* 0x040fe40007ffe0ff */
[C---:B------:R-:W-:Y:S02]  /*0500*/  IADD3 R25, PT, PT, R10.reuse, R25, RZ ;  /* 0x000000190a197210 */ /* 0x040fe40007ffe0ff */
[C---:B------:R-:W-:Y:S02]  /*0510*/  IADD3 R27, PT, PT, R10.reuse, R27, RZ ;  /* 0x0000001b0a1b7210 */ /* 0x040fe40007ffe0ff */
[----:B------:R-:W-:Y:S01]  /*0520*/  IADD3 R29, PT, PT, R10, R29, RZ ;  /* 0x0000001d0a1d7210 */ /* 0x000fe20007ffe0ff */
[----:B----4-:R-:W-:Y:S01]  /*0530*/  IMAD R28, R28, R18, RZ ;  /* 0x000000121c1c7224 */ /* 0x010fe200078e02ff */
[----:B------:R-:W-:-:S04]  /*0540*/  IADD3 R18, P1, PT, R16, 0x20, RZ ;  /* 0x0000002010127810 */ /* 0x000fc80007f3e0ff */
[----:B0-----:R-:W-:Y:S02]  /*0550*/  IADD3.X R17, PT, PT, RZ, R17, RZ, P1, !PT ;  /* 0x00000011ff117210 */ /* 0x001fe40000ffe4ff */
[----:B------:R-:W-:Y:S02]  /*0560*/  ISETP.NE.AND P1, PT, R8, RZ, PT ;  /* 0x000000ff0800720c */ /* 0x000fe40003f25270 */
[----:B------:R-:W-:Y:S01]  /*0570*/  I2FP.F32.S32 R28, R28 ;  /* 0x0000001c001c7245 */ /* 0x000fe20000201400 */
[----:B--2---:R-:W-:-:S04]  /*0580*/  IMAD R24, R24, R20, RZ ;  /* 0x0000001418187224 */ /* 0x004fc800078e02ff */
[----:B------:R-:W-:Y:S01]  /*0590*/  FADD R22, R22, R28 ;  /* 0x0000001c16167221 */ /* 0x000fe20000000000 */
[----:B------:R-:W-:-:S05]  /*05a0*/  I2FP.F32.S32 R19, R24 ;  /* 0x0000001800137245 */ /* 0x000fca0000201400 */
[----:B------:R-:W-:Y:S01]  /*05b0*/  FADD R22, R22, R19 ;  /* 0x0000001316167221 */ /* 0x000fe20000000000 */
[----:B------:R-:W-:Y:S06]  /*05c0*/  @P1 BRA `(.L_x_2) ;  /* 0xfffffffc000c1947 */ /* 0x000fec000383ffff */
.L_x_1:
[----:B------:R-:W-:Y:S05]  /*05d0*/  @!P0 BRA `(.L_x_0) ;  /* 0x00000004004c8947 */ /* 0x000fea0003800000 */
[----:B------:R-:W-:Y:S02]  /*05e0*/  ISETP.GE.U32.AND P1, PT, R4, 0x4, PT ;  /* 0x000000040400780c */ /* 0x000fe40003f26070 */
[----:B------:R-:W-:-:S04]  /*05f0*/  LOP3.LUT R2, R0, 0x3, RZ, 0xc0, !PT ;  /* 0x0000000300027812 */ /* 0x000fc800078ec0ff */
[----:B------:R-:W-:-:S07]  /*0600*/  ISETP.NE.AND P0, PT, R2, RZ, PT ;  /* 0x000000ff0200720c */ /* 0x000fce0003f05270 */
[----:B------:R-:W-:Y:S06]  /*0610*/  @!P1 BRA `(.L_x_3) ;  /* 0x0000000000989947 */ /* 0x000fec0003800000 */
[----:B------:R-:W0:Y:S01]  /*0620*/  LDC.64 R16, c[0x0][0x380] ;  /* 0x0000e000ff107b82 */ /* 0x000e220000000a00 */
[----:B------:R-:W1:Y:S01]  /*0630*/  LDCU.64 UR6, c[0x0][0x380] ;  /* 0x00007000ff0677ac */ /* 0x000e620008000a00 */
[-C--:B------:R-:W-:Y:S01]  /*0640*/  IMAD R15, R7, R0.reuse, R3 ;  /* 0x00000000070f7224 */ /* 0x080fe200078e0203 */
[CC--:B------:R-:W-:Y:S02]  /*0650*/  IADD3 R11, PT, PT, R6.reuse, R7.reuse, RZ ;  /* 0x00000007060b7210 */ /* 0x0c0fe40007ffe0ff */
[----:B------:R-:W-:Y:S02]  /*0660*/  IADD3 R4, P1, PT, R6, R7, RZ ;  /* 0x0000000706047210 */ /* 0x000fe40007f3e0ff */
[----:B------:R-:W-:Y:S01]  /*0670*/  IADD3 R19, PT, PT, R15, R0, RZ ;  /* 0x000000000f137210 */ /* 0x000fe20007ffe0ff */
[----:B------:R-:W2:Y:S04]  /*0680*/  LDC.64 R8, c[0x0][0x388] ;  /* 0x0000e200ff087b82 */ /* 0x000ea80000000a00 */
[----:B------:R-:W-:-:S02]  /*0690*/  IMAD.IADD R21, R19, 0x1, R0 ;  /* 0x0000000113157824 */ /* 0x000fc400078e0200 */
[----:B0-----:R-:W-:Y:S01]  /*06a0*/  IMAD.WIDE.U32 R16, R11, 0x4, R16 ;  /* 0x000000040b107825 */ /* 0x001fe200078e0010 */
[----:B------:R-:W-:Y:S02]  /*06b0*/  IADD3.X R11, PT, PT, RZ, RZ, RZ, P1, !PT ;  /* 0x000000ffff0b7210 */ /* 0x000fe40000ffe4ff */
[----:B-1----:R-:W-:-:S03]  /*06c0*/  LEA R10, P1, R4, UR6, 0x2 ;  /* 0x00000006040a7c11 */ /* 0x002fc6000f8210ff */
[----:B------:R-:W3:Y:S01]  /*06d0*/  LDG.E R16, desc[UR4][R16.64] ;  /* 0x0000000410107981 */ /* 0x000ee2000c1e1900 */
[----:B------:R-:W-:Y:S01]  /*06e0*/  LEA.HI.X R11, R4, UR7, R11, 0x2, P1 ;  /* 0x00000007040b7c11 */ /* 0x000fe200088f140b */
[----:B--2---:R-:W-:-:S04]  /*06f0*/  IMAD.WIDE.U32 R14, R15, 0x4, R8 ;  /* 0x000000040f0e7825 */ /* 0x004fc800078e0008 */
[--C-:B------:R-:W-:Y:S01]  /*0700*/  IMAD.WIDE.U32 R12, R19, 0x4, R8.reuse ;  /* 0x00000004130c7825 */ /* 0x100fe200078e0008 */
[----:B------:R-:W2:Y:S03]  /*0710*/  LDG.E R4, desc[UR4][R10.64+0x4] ;  /* 0x000004040a047981 */ /* 0x000ea6000c1e1900 */
[C---:B------:R-:W-:Y:S01]  /*0720*/  IMAD.WIDE.U32 R18, R21.reuse, 0x4, R8 ;  /* 0x0000000415127825 */ /* 0x040fe200078e0008 */
[----:B------:R-:W3:Y:S01]  /*0730*/  LDG.E R15, desc[UR4][R14.64] ;  /* 0x000000040e0f7981 */ /* 0x000ee2000c1e1900 */
[----:B------:R-:W-:-:S03]  /*0740*/  IADD3 R21, PT, PT, R21, R0, RZ ;  /* 0x0000000015157210 */ /* 0x000fc60007ffe0ff */
[----:B------:R-:W2:Y:S02]  /*0750*/  LDG.E R13, desc[UR4][R12.64] ;  /* 0x000000040c0d7981 */ /* 0x000ea4000c1e1900 */
[----:B------:R-:W-:Y:S02]  /*0760*/  IMAD.WIDE.U32 R8, R21, 0x4, R8 ;  /* 0x0000000415087825 */ /* 0x000fe400078e0008 */
[----:B------:R-:W4:Y:S04]  /*0770*/  LDG.E R19, desc[UR4][R18.64] ;  /* 0x0000000412137981 */ /* 0x000f28000c1e1900 */
[----:B------:R-:W4:Y:S04]  /*0780*/  LDG.E R20, desc[UR4][R10.64+0x8] ;  /* 0x000008040a147981 */ /* 0x000f28000c1e1900 */
[----:B------:R-:W5:Y:S04]  /*0790*/  LDG.E R21, desc[UR4][R10.64+0xc] ;  /* 0x00000c040a157981 */ /* 0x000f68000c1e1900 */
[----:B------:R-:W5:Y:S01]  /*07a0*/  LDG.E R8, desc[UR4][R8.64] ;  /* 0x0000000408087981 */ /* 0x000f62000c1e1900 */
[----:B------:R-:W-:Y:S01]  /*07b0*/  IADD3 R7, PT, PT, R7, 0x4, RZ ;  /* 0x0000000407077810 */ /* 0x000fe20007ffe0ff */
[----:B---3--:R-:W-:-:S02]  /*07c0*/  IMAD R16, R16, R15, RZ ;  /* 0x0000000f10107224 */ /* 0x008fc400078e02ff */
[----:B--2---:R-:W-:-:S03]  /*07d0*/  IMAD R4, R4, R13, RZ ;  /* 0x0000000d04047224 */ /* 0x004fc600078e02ff */
[----:B------:R-:W-:Y:S02]  /*07e0*/  I2FP.F32.S32 R13, R16 ;  /* 0x00000010000d7245 */ /* 0x000fe40000201400 */
[----:B------:R-:W-:-:S03]  /*07f0*/  I2FP.F32.S32 R4, R4 ;  /* 0x0000000400047245 */ /* 0x000fc60000201400 */
[----:B------:R-:W-:Y:S01]  /*0800*/  FADD R13, R22, R13 ;  /* 0x0000000d160d7221 */ /* 0x000fe20000000000 */
[----:B----4-:R-:W-:-:S03]  /*0810*/  IMAD R20, R20, R19, RZ ;  /* 0x0000001314147224 */ /* 0x010fc600078e02ff */
[----:B------:R-:W-:Y:S02]  /*0820*/  FADD R4, R13, R4 ;  /* 0x000000040d047221 */ /* 0x000fe40000000000 */
[----:B------:R-:W-:Y:S01]  /*0830*/  I2FP.F32.S32 R15, R20 ;  /* 0x00000014000f7245 */ /* 0x000fe20000201400 */
[----:B-----5:R-:W-:-:S04]  /*0840*/  IMAD R21, R21, R8, RZ ;  /* 0x0000000815157224 */ /* 0x020fc800078e02ff */
[----:B------:R-:W-:Y:S01]  /*0850*/  FADD R4, R4, R15 ;  /* 0x0000000f04047221 */ /* 0x000fe20000000000 */
[----:B------:R-:W-:-:S05]  /*0860*/  I2FP.F32.S32 R21, R21 ;  /* 0x0000001500157245 */ /* 0x000fca0000201400 */
[----:B------:R-:W-:-:S07]  /*0870*/  FADD R22, R4, R21 ;  /* 0x0000001504167221 */ /* 0x000fce0000000000 */
.L_x_3:
[----:B------:R-:W-:Y:S05]  /*0880*/  @!P0 BRA `(.L_x_0) ;  /* 0x0000000000a08947 */ /* 0x000fea0003800000 */
[----:B------:R-:W-:Y:S02]  /*0890*/  ISETP.NE.AND P1, PT, R2, 0x1, PT ;  /* 0x000000010200780c */ /* 0x000fe40003f25270 */
[----:B------:R-:W-:-:S04]  /*08a0*/  LOP3.LUT R4, R0, 0x1, RZ, 0xc0, !PT ;  /* 0x0000000100047812 */ /* 0x000fc800078ec0ff */
[----:B------:R-:W-:-:S07]  /*08b0*/  ISETP.NE.U32.AND P0, PT, R4, 0x1, PT ;  /* 0x000000010400780c */ /* 0x000fce0003f05070 */
[----:B------:R-:W-:Y:S06]  /*08c0*/  @!P1 BRA `(.L_x_4) ;  /* 0x0000000000609947 */ /* 0x000fec0003800000 */
[----:B------:R-:W0:Y:S01]  /*08d0*/  LDC.64 R10, c[0x0][0x380] ;  /* 0x0000e000ff0a7b82 */ /* 0x000e220000000a00 */
[----:B------:R-:W1:Y:S01]  /*08e0*/  LDCU.64 UR6, c[0x0][0x380] ;  /* 0x00007000ff0677ac */ /* 0x000e620008000a00 */
[CC--:B------:R-:W-:Y:S01]  /*08f0*/  IADD3 R15, PT, PT, R6.reuse, R7.reuse, RZ ;  /* 0x00000007060f7210 */ /* 0x0c0fe20007ffe0ff */
[----:B------:R-:W-:Y:S01]  /*0900*/  IMAD R13, R7, R0, R3 ;  /* 0x00000000070d7224 */ /* 0x000fe200078e0203 */
[----:B------:R-:W-:-:S04]  /*0910*/  IADD3 R2, P1, PT, R6, R7, RZ ;  /* 0x0000000706027210 */ /* 0x000fc80007f3e0ff */
[----:B------:R-:W2:Y:S01]  /*0920*/  LDC.64 R8, c[0x0][0x388] ;  /* 0x0000e200ff087b82 */ /* 0x000ea20000000a00 */
[----:B------:R-:W-:Y:S01]  /*0930*/  IADD3 R17, PT, PT, R13, R0, RZ ;  /* 0x000000000d117210 */ /* 0x000fe20007ffe0ff */
[----:B0-----:R-:W-:Y:S01]  /*0940*/  IMAD.WIDE.U32 R14, R15, 0x4, R10 ;  /* 0x000000040f0e7825 */ /* 0x001fe200078e000a */
[----:B------:R-:W-:Y:S02]  /*0950*/  IADD3.X R11, PT, PT, RZ, RZ, RZ, P1, !PT ;  /* 0x000000ffff0b7210 */ /* 0x000fe40000ffe4ff */
[----:B-1----:R-:W-:-:S03]  /*0960*/  LEA R10, P1, R2, UR6, 0x2 ;  /* 0x00000006020a7c11 */ /* 0x002fc6000f8210ff */
[----:B------:R-:W3:Y:S01]  /*0970*/  LDG.E R14, desc[UR4][R14.64] ;  /* 0x000000040e0e7981 */ /* 0x000ee2000c1e1900 */
[----:B------:R-:W-:Y:S01]  /*0980*/  LEA.HI.X R11, R2, UR7, R11, 0x2, P1 ;  /* 0x00000007020b7c11 */ /* 0x000fe200088f140b */
[----:B--2---:R-:W-:-:S04]  /*0990*/  IMAD.WIDE.U32 R12, R13, 0x4, R8 ;  /* 0x000000040d0c7825 */ /* 0x004fc800078e0008 */
[----:B------:R-:W-:Y:S01]  /*09a0*/  IMAD.WIDE.U32 R8, R17, 0x4, R8 ;  /* 0x0000000411087825 */ /* 0x000fe200078e0008 */
[----:B------:R-:W2:Y:S04]  /*09b0*/  LDG.E R10, desc[UR4][R10.64+0x4] ;  /* 0x000004040a0a7981 */ /* 0x000ea8000c1e1900 */
[----:B------:R-:W3:Y:S04]  /*09c0*/  LDG.E R13, desc[UR4][R12.64] ;  /* 0x000000040c0d7981 */ /* 0x000ee8000c1e1900 */
[----:B------:R-:W2:Y:S01]  /*09d0*/  LDG.E R9, desc[UR4][R8.64] ;  /* 0x0000000408097981 */ /* 0x000ea2000c1e1900 */
[----:B------:R-:W-:Y:S01]  /*09e0*/  IADD3 R7, PT, PT, R7, 0x2, RZ ;  /* 0x0000000207077810 */ /* 0x000fe20007ffe0ff */
[----:B---3--:R-:W-:-:S02]  /*09f0*/  IMAD R2, R14, R13, RZ ;  /* 0x0000000d0e027224 */ /* 0x008fc400078e02ff */
[----:B--2---:R-:W-:-:S03]  /*0a00*/  IMAD R4, R10, R9, RZ ;  /* 0x000000090a047224 */ /* 0x004fc600078e02ff */
[----:B------:R-:W-:Y:S02]  /*0a10*/  I2FP.F32.S32 R17, R2 ;  /* 0x0000000200117245 */ /* 0x000fe40000201400 */
[----:B------:R-:W-:-:S03]  /*0a20*/  I2FP.F32.S32 R4, R4 ;  /* 0x0000000400047245 */ /* 0x000fc60000201400 */
[----:B------:R-:W-:-:S04]  /*0a30*/  FADD R17, R22, R17 ;  /* 0x0000001116117221 */ /* 0x000fc80000000000 */
[----:B------:R-:W-:-:S07]  /*0a40*/  FADD R22, R17, R4 ;  /* 0x0000000411167221 */ /* 0x000fce0000000000 */
.L_x_4:
[----:B------:R-:W-:Y:S05]  /*0a50*/  @P0 BRA `(.L_x_0) ;  /* 0x00000000002c0947 */ /* 0x000fea0003800000 */
[----:B------:R-:W0:Y:S01]  /*0a60*/  LDC.64 R8, c[0x0][0x380] ;  /* 0x0000e000ff087b82 */ /* 0x000e220000000a00 */
[----:B------:R-:W-:Y:S01]  /*0a70*/  IADD3 R13, PT, PT, R6, R7, RZ ;  /* 0x00000007060d7210 */ /* 0x000fe20007ffe0ff */
[----:B------:R-:W-:-:S06]  /*0a80*/  IMAD R15, R7, R0, R3 ;  /* 0x00000000070f7224 */ /* 0x000fcc00078e0203 */
[----:B------:R-:W1:Y:S01]  /*0a90*/  LDC.64 R10, c[0x0][0x388] ;  /* 0x0000e200ff0a7b82 */ /* 0x000e620000000a00 */
[----:B0-----:R-:W-:-:S06]  /*0aa0*/  IMAD.WIDE.U32 R6, R13, 0x4, R8 ;  /* 0x000000040d067825 */ /* 0x001fcc00078e0008 */
[----:B------:R-:W2:Y:S01]  /*0ab0*/  LDG.E R6, desc[UR4][R6.64] ;  /* 0x0000000406067981 */ /* 0x000ea2000c1e1900 */
[----:B-1----:R-:W-:-:S06]  /*0ac0*/  IMAD.WIDE.U32 R8, R15, 0x4, R10 ;  /* 0x000000040f087825 */ /* 0x002fcc00078e000a */
[----:B------:R-:W2:Y:S02]  /*0ad0*/  LDG.E R9, desc[UR4][R8.64] ;  /* 0x0000000408097981 */ /* 0x000ea4000c1e1900 */
[----:B--2---:R-:W-:-:S05]  /*0ae0*/  IMAD R2, R6, R9, RZ ;  /* 0x0000000906027224 */ /* 0x004fca00078e02ff */
[----:B------:R-:W-:-:S05]  /*0af0*/  I2FP.F32.S32 R11, R2 ;  /* 0x00000002000b7245 */ /* 0x000fca0000201400 */
[----:B------:R-:W-:-:S07]  /*0b00*/  FADD R22, R22, R11 ;  /* 0x0000000b16167221 */ /* 0x000fce0000000000 */
.L_x_0:
[----:B------:R-:W0:Y:S01]  /*0b10*/  LDC.64 R6, c[0x0][0x390] ;  /* 0x0000e400ff067b82 */ /* 0x000e220000000a00 */
[----:B------:R-:W1:Y:S01]  /*0b20*/  F2I.TRUNC.NTZ R9, R22 ;  /* 0x0000001600097305 */ /* 0x000e62000020f100 */
[----:B------:R-:W-:-:S04]  /*0b30*/  IMAD R3, R5, R0, R3 ;  /* 0x0000000005037224 */ /* 0x000fc800078e0203 */
[----:B0-----:R-:W-:-:S05]  /*0b40*/  IMAD.WIDE R2, R3, 0x4, R6 ;  /* 0x0000000403027825 */ /* 0x001fca00078e0206 */
[----:B-1----:R-:W-:Y:S01]  /*0b50*/  STG.E desc[UR4][R2.64], R9 ;  /* 0x0000000902007986 */ /* 0x002fe2000c101904 */
[----:B------:R-:W-:Y:S05]  /*0b60*/  EXIT ;  /* 0x000000000000794d */ /* 0x000fea0003800000 */
.L_x_5:
[----:B------:R-:W-:-:S00]  /*0b70*/  BRA `(.L_x_5) ;  /* 0xfffffffc00fc7947 */ /* 0x000fc0000383ffff */
[----:B------:R-:W-:-:S00]  /*0b80*/  NOP ;  /* 0x0000000000007918 */ /* 0x000fc00000000000 */
[----:B------:R-:W-:-:S00]  /*0b90*/  NOP ;  /* 0x0000000000007918 */ /* 0x000fc00000000000 */
[----:B------:R-:W-:-:S00]  /*0ba0*/  NOP ;  /* 0x0000000000007918 */ /* 0x000fc00000000000 */
[----:B------:R-:W-:-:S00]  /*0bb0*/  NOP ;  /* 0x0000000000007918 */ /* 0x000fc00000000000 */
[----:B------:R-:W-:-:S00]  /*0bc0*/  NOP ;  /* 0x0000000000007918 */ /* 0x000fc00000000000 */
[----:B------:R-:W-:-:S00]  /*0bd0*/  NOP ;  /* 0x0000000000007918 */ /* 0x000fc00000000000 */
[----:B------:R-:W-:-:S00]  /*0be0*/  NOP ;  /* 0x0000000000007918 */ /* 0x000fc00000000000 */
[----:B------:R-:W-:-:S00]  /*0bf0*/  NOP ;  /* 0x0000000000007918 */ /* 0x000fc00000000000 */
.L_x_6:


//--------------------- .nv.shared.reserved.0     --------------------------
	.section	.nv.shared.reserved.0,"aw",@nobits
	.weak		__nv_reservedSMEM_offset_0_alias
	.size		__nv_reservedSMEM_offset_0_alias, 0, 64
	.other		__nv_reservedSMEM_offset_0_alias,@"STO_CUDA_RESERVED_SHARED STV_DEFAULT"
__nv_reservedSMEM_offset_0_alias:
	.zero		0
	.zero		64


//--------------------- .nv.constant0._Z12matmulKernelPiS_S_i --------------------------
	.section	.nv.constant0._Z12matmulKernelPiS_S_i,"a",@progbits
	.sectionflags	@""
	.align	4
.nv.constant0._Z12matmulKernelPiS_S_i:
	.zero		924


//--------------------- SYMBOLS --------------------------

	.type		.nv.reservedSmem.offset0,@object
	.size		.nv.reservedSmem.offset0,0x4
